	.headerflags	@"EF_CUDA_TEXMODE_UNIFIED EF_CUDA_64BIT_ADDRESS EF_CUDA_SM86 EF_CUDA_VIRTUAL_SM(EF_CUDA_SM86)"
	.elftype	@"ET_EXEC"


//--------------------- .nv.info                  --------------------------
	.section	.nv.info,"",@"SHT_CUDA_INFO"
	.align	4


	//----- nvinfo : EIATTR_REGCOUNT
	.align		4
        /*0000*/ 	.byte	0x04, 0x2f
        /*0002*/ 	.short	(.L_3 - .L_2)
	.align		4
.L_2:
        /*0004*/ 	.word	index@(triton_)
        /*0008*/ 	.word	0x00000012


	//----- nvinfo : EIATTR_MIN_STACK_SIZE
	.align		4
.L_3:
        /*000c*/ 	.byte	0x04, 0x12
        /*000e*/ 	.short	(.L_5 - .L_4)
	.align		4
.L_4:
        /*0010*/ 	.word	index@(triton_)
        /*0014*/ 	.word	0x00000000


	//----- nvinfo : EIATTR_FRAME_SIZE
	.align		4
.L_5:
        /*0018*/ 	.byte	0x04, 0x11
        /*001a*/ 	.short	(.L_7 - .L_6)
	.align		4
.L_6:
        /*001c*/ 	.word	index@(triton_)
        /*0020*/ 	.word	0x00000000


	//----- nvinfo : EIATTR_MIN_STACK_SIZE
	.align		4
.L_7:
        /*0024*/ 	.byte	0x04, 0x12
        /*0026*/ 	.short	(.L_9 - .L_8)
	.align		4
.L_8:
        /*0028*/ 	.word	index@(triton_)
        /*002c*/ 	.word	0x00000000
.L_9:


//--------------------- .nv.info.triton_          --------------------------
	.section	.nv.info.triton_,"",@"SHT_CUDA_INFO"
	.sectionflags	@""
	.align	4


	//----- nvinfo : EIATTR_CUDA_API_VERSION
	.align		4
        /*0000*/ 	.byte	0x04, 0x37
        /*0002*/ 	.short	(.L_11 - .L_10)
.L_10:
        /*0004*/ 	.word	0x0000007c


	//----- nvinfo : EIATTR_SW2861232_WAR
	.align		4
.L_11:
        /*0008*/ 	.byte	0x01, 0x35
	.zero		2


	//----- nvinfo : EIATTR_PARAM_CBANK
	.align		4
        /*000c*/ 	.byte	0x04, 0x0a
        /*000e*/ 	.short	(.L_13 - .L_12)
	.align		4
.L_12:
        /*0010*/ 	.word	index@(.nv.constant0.triton_)
        /*0014*/ 	.short	0x0160
        /*0016*/ 	.short	0x0034


	//----- nvinfo : EIATTR_CBANK_PARAM_SIZE
	.align		4
.L_13:
        /*0018*/ 	.byte	0x03, 0x19
        /*001a*/ 	.short	0x0034


	//----- nvinfo : EIATTR_KPARAM_INFO
	.align		4
        /*001c*/ 	.byte	0x04, 0x17
        /*001e*/ 	.short	(.L_15 - .L_14)
.L_14:
        /*0020*/ 	.word	0x00000000
        /*0024*/ 	.short	0x0006
        /*0026*/ 	.short	0x0030
        /*0028*/ 	.byte	0x00, 0xf0, 0x11, 0x00


	//----- nvinfo : EIATTR_KPARAM_INFO
	.align		4
.L_15:
        /*002c*/ 	.byte	0x04, 0x17
        /*002e*/ 	.short	(.L_17 - .L_16)
.L_16:
        /*0030*/ 	.word	0x00000000
        /*0034*/ 	.short	0x0005
        /*0036*/ 	.short	0x0028
        /*0038*/ 	.byte	0x00, 0xf0, 0x21, 0x00


	//----- nvinfo : EIATTR_KPARAM_INFO
	.align		4
.L_17:
        /*003c*/ 	.byte	0x04, 0x17
        /*003e*/ 	.short	(.L_19 - .L_18)
.L_18:
        /*0040*/ 	.word	0x00000000
        /*0044*/ 	.short	0x0004
        /*0046*/ 	.short	0x0020
        /*0048*/ 	.byte	0x00, 0xf0, 0x21, 0x00


	//----- nvinfo : EIATTR_KPARAM_INFO
	.align		4
.L_19:
        /*004c*/ 	.byte	0x04, 0x17
        /*004e*/ 	.short	(.L_21 - .L_20)
.L_20:
        /*0050*/ 	.word	0x00000000
        /*0054*/ 	.short	0x0003
        /*0056*/ 	.short	0x0018
        /*0058*/ 	.byte	0x00, 0xf0, 0x21, 0x00


	//----- nvinfo : EIATTR_KPARAM_INFO
	.align		4
.L_21:
        /*005c*/ 	.byte	0x04, 0x17
        /*005e*/ 	.short	(.L_23 - .L_22)
.L_22:
        /*0060*/ 	.word	0x00000000
        /*0064*/ 	.short	0x0002
        /*0066*/ 	.short	0x0010
        /*0068*/ 	.byte	0x00, 0xf0, 0x21, 0x00


	//----- nvinfo : EIATTR_KPARAM_INFO
	.align		4
.L_23:
        /*006c*/ 	.byte	0x04, 0x17
        /*006e*/ 	.short	(.L_25 - .L_24)
.L_24:
        /*0070*/ 	.word	0x00000000
        /*0074*/ 	.short	0x0001
        /*0076*/ 	.short	0x0008
        /*0078*/ 	.byte	0x00, 0xf0, 0x21, 0x00


	//----- nvinfo : EIATTR_KPARAM_INFO
	.align		4
.L_25:
        /*007c*/ 	.byte	0x04, 0x17
        /*007e*/ 	.short	(.L_27 - .L_26)
.L_26:
        /*0080*/ 	.word	0x00000000
        /*0084*/ 	.short	0x0000
        /*0086*/ 	.short	0x0000
        /*0088*/ 	.byte	0x00, 0xf0, 0x21, 0x00


	//----- nvinfo : EIATTR_MAXREG_COUNT
	.align		4
.L_27:
        /*008c*/ 	.byte	0x03, 0x1b
        /*008e*/ 	.short	0x00ff


	//----- nvinfo : EIATTR_EXIT_INSTR_OFFSETS
	.align		4
        /*0090*/ 	.byte	0x04, 0x1c
        /*0092*/ 	.short	(.L_29 - .L_28)


	//   ....[0]....
.L_28:
        /*0094*/ 	.word	0x00000380


	//----- nvinfo : EIATTR_REQNTID
	.align		4
.L_29:
        /*0098*/ 	.byte	0x04, 0x10
        /*009a*/ 	.short	(.L_31 - .L_30)
.L_30:
        /*009c*/ 	.word	0x00000100
        /*00a0*/ 	.word	0x00000001
        /*00a4*/ 	.word	0x00000001
.L_31:


//--------------------- .nv.callgraph             --------------------------
	.section	.nv.callgraph,"",@"SHT_CUDA_CALLGRAPH"
	.align	4
	.sectionentsize	8
	.align		4
        /*0000*/ 	.word	0x00000000
	.align		4
        /*0004*/ 	.word	0xffffffff
	.align		4
        /*0008*/ 	.word	0x00000000
	.align		4
        /*000c*/ 	.word	0xfffffffe
	.align		4
        /*0010*/ 	.word	0x00000000
	.align		4
        /*0014*/ 	.word	0xfffffffd
	.align		4
        /*0018*/ 	.word	0x00000000
	.align		4
        /*001c*/ 	.word	0xfffffffc


//--------------------- .nv.rel.action            --------------------------
	.section	.nv.rel.action,"",@"SHT_CUDA_RELOCINFO"
	.align	8
	.sectionentsize	8
        /*0000*/ 	.byte	0x73, 0x00, 0x00, 0x00, 0x00, 0x00, 0x00, 0x00, 0x00, 0x00, 0x00, 0x11, 0x25, 0x00, 0x05, 0x36


//--------------------- .nv.constant4             --------------------------
	.section	.nv.constant4,"a",@progbits
	.align	8
	.align		8
.nv.constant4:
        /*0000*/ 	.dword	_$_str
	.align		8
        /*0008*/ 	.dword	_$_str_$_2


//--------------------- .nv.constant0.triton_     --------------------------
	.section	.nv.constant0.triton_,"a",@progbits
	.sectionflags	@""
	.align	4
.nv.constant0.triton_:
	.zero		404


//--------------------- .text.triton_             --------------------------
	.section	.text.triton_,"ax",@progbits
	.sectioninfo	@"SHI_REGISTERS=18"
	.align	128
        .global         triton_
        .type           triton_,@function
        .size           triton_,(.L_x_1 - triton_)
        .other          triton_,@"STO_CUDA_ENTRY STV_DEFAULT"
triton_:
.text.triton_:
[----:B------:R-:W-:Y:S02]  /*0000*/  MOV R1, c[0x0][0x28] ;  /* 0x00000a0000017a02 */ /* 0x000fe40000000f00 */
[----:B------:R-:W0:Y:S01]  /*0010*/  S2R R0, SR_TID.X ;  /* 0x0000000000007919 */ /* 0x000e220000002100 */
[----:B------:R-:W-:Y:S01]  /*0020*/  MOV R11, 0x4 ;  /* 0x00000004000b7802 */ /* 0x000fe20000000f00 */
[----:B------:R-:W-:Y:S02]  /*0030*/  ULDC.64 UR4, c[0x0][0x118] ;  /* 0x0000460000047ab9 */ /* 0x000fe40000000a00 */
[----:B------:R-:W1:Y:S01]  /*0040*/  S2R R5, SR_CTAID.X ;  /* 0x0000000000057919 */ /* 0x000e620000002500 */
[----:B0-----:R-:W-:Y:S02]  /*0050*/  SHF.L.U32 R0, R0, 0x1, RZ ;  /* 0x0000000100007819 */ /* 0x001fe400000006ff */
[----:B-1----:R-:W-:Y:S02]  /*0060*/  SHF.R.S32.HI R3, RZ, 0x16, R5 ;  /* 0x00000016ff037819 */ /* 0x002fe40000011405 */
[----:B------:R-:W-:Y:S02]  /*0070*/  LOP3.LUT R0, R0, 0x1fe, RZ, 0xc0, !PT ;  /* 0x000001fe00007812 */ /* 0x000fe400078ec0ff */
[----:B------:R-:W-:-:S02]  /*0080*/  SGXT R3, R3, 0x1 ;  /* 0x000000010303781a */ /* 0x000fc40000000200 */
[----:B------:R-:W-:-:S04]  /*0090*/  LEA R0, R5, R0, 0x9 ;  /* 0x0000000005007211 */ /* 0x000fc800078e48ff */
[----:B------:R-:W-:-:S04]  /*00a0*/  LEA.HI R3, R3, R0, RZ, 0x6 ;  /* 0x0000000003037211 */ /* 0x000fc800078f30ff */
[----:B------:R-:W-:-:S04]  /*00b0*/  LOP3.LUT R3, R3, 0xffffffc0, RZ, 0xc0, !PT ;  /* 0xffffffc003037812 */ /* 0x000fc800078ec0ff */
[----:B------:R-:W-:-:S05]  /*00c0*/  IADD3 R8, R0, -R3, RZ ;  /* 0x8000000300087210 */ /* 0x000fca0007ffe0ff */
[----:B------:R-:W-:-:S06]  /*00d0*/  IMAD.WIDE R12, R8, R11, c[0x0][0x170] ;  /* 0x00005c00080c7625 */ /* 0x000fcc00078e020b */
[----:B------:R-:W2:Y:S01]  /*00e0*/  LDG.E.EL.64 R12, [R12.64] ;  /* 0x000000040c0c7981 */ /* 0x000ea2000c2e1b00 */
[----:B------:R-:W-:-:S04]  /*00f0*/  IMAD.WIDE R2, R0, R11, c[0x0][0x160] ;  /* 0x0000580000027625 */ /* 0x000fc800078e020b */
[CC--:B------:R-:W-:Y:S02]  /*0100*/  IMAD.WIDE R6, R8.reuse, R11.reuse, c[0x0][0x168] ;  /* 0x00005a0008067625 */ /* 0x0c0fe400078e020b */
[----:B------:R-:W3:Y:S02]  /*0110*/  LDG.E.64 R2, [R2.64] ;  /* 0x0000000402027981 */ /* 0x000ee4000c1e1b00 */
[CC--:B------:R-:W-:Y:S02]  /*0120*/  IMAD.WIDE R4, R8.reuse, R11.reuse, c[0x0][0x178] ;  /* 0x00005e0008047625 */ /* 0x0c0fe400078e020b */
[----:B------:R-:W3:Y:S02]  /*0130*/  LDG.E.EL.64 R6, [R6.64] ;  /* 0x0000000406067981 */ /* 0x000ee4000c2e1b00 */
[----:B------:R-:W-:Y:S02]  /*0140*/  IMAD.WIDE R8, R8, R11, c[0x0][0x180] ;  /* 0x0000600008087625 */ /* 0x000fe400078e020b */
[----:B------:R-:W4:Y:S04]  /*0150*/  LDG.E.EL.64 R4, [R4.64] ;  /* 0x0000000404047981 */ /* 0x000f28000c2e1b00 */
[----:B------:R-:W4:Y:S01]  /*0160*/  LDG.E.EL.64 R8, [R8.64] ;  /* 0x0000000408087981 */ /* 0x000f22000c2e1b00 */
[----:B------:R-:W-:Y:S01]  /*0170*/  MOV R15, 0x3e800000 ;  /* 0x3e800000000f7802 */ /* 0x000fe20000000f00 */
[----:B--2---:R-:W-:Y:S01]  /*0180*/  FADD R10, R12, 9.9999997473787516356e-06 ;  /* 0x3727c5ac0c0a7421 */ /* 0x004fe20000000000 */
[----:B------:R-:W-:-:S03]  /*0190*/  FADD R13, R13, 9.9999997473787516356e-06 ;  /* 0x3727c5ac0d0d7421 */ /* 0x000fc60000000000 */
[----:B------:R-:W0:Y:S01]  /*01a0*/  MUFU.SQRT R14, R10 ;  /* 0x0000000a000e7308 */ /* 0x000e220000002000 */
[----:B---3--:R-:W-:-:S07]  /*01b0*/  FADD R2, R2, -R6 ;  /* 0x8000000602027221 */ /* 0x008fce0000000000 */
[----:B------:R1:W2:Y:S01]  /*01c0*/  MUFU.SQRT R12, R13 ;  /* 0x0000000d000c7308 */ /* 0x0002a20000002000 */
[----:B------:R-:W-:Y:S01]  /*01d0*/  FADD R3, R3, -R7 ;  /* 0x8000000703037221 */ /* 0x000fe20000000000 */
[C---:B0-----:R-:W-:Y:S02]  /*01e0*/  FSETP.GT.AND P0, PT, R14.reuse, 8.50705917302346158658e+37, PT ;  /* 0x7e8000000e00780b */ /* 0x041fe40003f04000 */
[----:B------:R-:W-:Y:S02]  /*01f0*/  FSETP.GEU.AND P2, PT, R14, 1.175494350822287508e-38, PT ;  /* 0x008000000e00780b */ /* 0x000fe40003f4e000 */
[----:B-1----:R-:W-:Y:S02]  /*0200*/  FSEL R13, R15, 1, P0 ;  /* 0x3f8000000f0d7808 */ /* 0x002fe40000000000 */
[C---:B--2---:R-:W-:Y:S02]  /*0210*/  FSETP.GT.AND P1, PT, R12.reuse, 8.50705917302346158658e+37, PT ;  /* 0x7e8000000c00780b */ /* 0x044fe40003f24000 */
[----:B------:R-:W-:-:S02]  /*0220*/  FSETP.GEU.AND P3, PT, R12, 1.175494350822287508e-38, PT ;  /* 0x008000000c00780b */ /* 0x000fc40003f6e000 */
[----:B------:R-:W-:-:S03]  /*0230*/  FSEL R15, R15, 1, P1 ;  /* 0x3f8000000f0f7808 */ /* 0x000fc60000800000 */
[----:B------:R-:W-:Y:S02]  /*0240*/  @P0 FMUL R14, R14, 0.25 ;  /* 0x3e8000000e0e0820 */ /* 0x000fe40000400000 */
[----:B------:R-:W-:Y:S02]  /*0250*/  @!P2 FMUL R13, R13, 16777216 ;  /* 0x4b8000000d0da820 */ /* 0x000fe40000400000 */
[----:B------:R-:W-:Y:S02]  /*0260*/  @!P2 FMUL R14, R14, 16777216 ;  /* 0x4b8000000e0ea820 */ /* 0x000fe40000400000 */
[----:B------:R-:W-:-:S04]  /*0270*/  @P1 FMUL R12, R12, 0.25 ;  /* 0x3e8000000c0c1820 */ /* 0x000fc80000400000 */
[----:B------:R-:W0:Y:S01]  /*0280*/  MUFU.RCP R14, R14 ;  /* 0x0000000e000e7308 */ /* 0x000e220000001000 */
[----:B------:R-:W-:Y:S01]  /*0290*/  @!P3 FMUL R15, R15, 16777216 ;  /* 0x4b8000000f0fb820 */ /* 0x000fe20000400000 */
[----:B------:R-:W-:-:S06]  /*02a0*/  @!P3 FMUL R12, R12, 16777216 ;  /* 0x4b8000000c0cb820 */ /* 0x000fcc0000400000 */
[----:B------:R-:W1:Y:S01]  /*02b0*/  MUFU.RCP R12, R12 ;  /* 0x0000000c000c7308 */ /* 0x000e620000001000 */
[----:B0-----:R-:W-:-:S04]  /*02c0*/  FMUL R13, R14, R13 ;  /* 0x0000000d0e0d7220 */ /* 0x001fc80000400000 */
[----:B------:R-:W-:Y:S01]  /*02d0*/  FMUL R13, R2, R13 ;  /* 0x0000000d020d7220 */ /* 0x000fe20000400000 */
[----:B-1----:R-:W-:-:S03]  /*02e0*/  FMUL R6, R12, R15 ;  /* 0x0000000f0c067220 */ /* 0x002fc60000400000 */
[----:B----4-:R-:W-:Y:S01]  /*02f0*/  FFMA R4, R4, R13, R8 ;  /* 0x0000000d04047223 */ /* 0x010fe20000000008 */
[----:B------:R-:W-:Y:S01]  /*0300*/  FMUL R6, R3, R6 ;  /* 0x0000000603067220 */ /* 0x000fe20000400000 */
[----:B------:R-:W-:-:S03]  /*0310*/  IMAD.WIDE R2, R0, R11, c[0x0][0x188] ;  /* 0x0000620000027625 */ /* 0x000fc600078e020b */
[----:B------:R-:W-:Y:S01]  /*0320*/  FSETP.GEU.AND P0, PT, R4, RZ, PT ;  /* 0x000000ff0400720b */ /* 0x000fe20003f0e000 */
[----:B------:R-:W-:-:S03]  /*0330*/  FFMA R5, R5, R6, R9 ;  /* 0x0000000605057223 */ /* 0x000fc60000000009 */
[----:B------:R-:W-:Y:S02]  /*0340*/  FSEL R4, R4, RZ, P0 ;  /* 0x000000ff04047208 */ /* 0x000fe40000000000 */
[----:B------:R-:W-:-:S04]  /*0350*/  FSETP.GEU.AND P1, PT, R5, RZ, PT ;  /* 0x000000ff0500720b */ /* 0x000fc80003f2e000 */
[----:B------:R-:W-:-:S05]  /*0360*/  FSEL R5, R5, RZ, P1 ;  /* 0x000000ff05057208 */ /* 0x000fca0000800000 */
[----:B------:R-:W-:Y:S01]  /*0370*/  STG.E.64 [R2.64], R4 ;  /* 0x0000000402007986 */ /* 0x000fe2000c101b04 */
[----:B------:R-:W-:Y:S05]  /*0380*/  EXIT ;  /* 0x000000000000794d */ /* 0x000fea0003800000 */
.L_x_0:
[----:B------:R-:W-:-:S00]  /*0390*/  BRA `(.L_x_0) ;  /* 0xfffffff000007947 */ /* 0x000fc0000383ffff */
[----:B------:R-:W-:-:S00]  /*03a0*/  NOP ;  /* 0x0000000000007918 */ /* 0x000fc00000000000 */
        /* <DEDUP_REMOVED lines=13> */
.L_x_1:


//--------------------- .nv.global.init           --------------------------
	.section	.nv.global.init,"aw",@progbits
.nv.global.init:
	.type		_$_str,@object
	.size		_$_str,(_$_str_$_2 - _$_str)
_$_str:
        /*0000*/ 	.byte	0x5f, 0x5f, 0x43, 0x55, 0x44, 0x41, 0x5f, 0x46, 0x54, 0x5a, 0x00
	.type		_$_str_$_2,@object
	.size		_$_str_$_2,(.L_1 - _$_str_$_2)
_$_str_$_2:
        /*000b*/ 	.byte	0x5f, 0x5f, 0x43, 0x55, 0x44, 0x41, 0x5f, 0x50, 0x52, 0x45, 0x43, 0x5f, 0x53, 0x51, 0x52, 0x54
        /*001b*/ 	.byte	0x00
.L_1:
